	.headerflags	@"EF_CUDA_TEXMODE_UNIFIED EF_CUDA_64BIT_ADDRESS EF_CUDA_ACCELERATORS EF_CUDA_SM90 EF_CUDA_VIRTUAL_SM(EF_CUDA_SM90)"
	.elftype	@"ET_EXEC"


//--------------------- .nv.info                  --------------------------
	.section	.nv.info,"",@"SHT_CUDA_INFO"
	.align	4


	//----- nvinfo : EIATTR_REGCOUNT
	.align		4
        /*0000*/ 	.byte	0x04, 0x2f
        /*0002*/ 	.short	(.L_1 - .L_0)
	.align		4
.L_0:
        /*0004*/ 	.word	index@(triton_per_fused_abs_mean_sub_7)
        /*0008*/ 	.word	0x0000001c


	//----- nvinfo : EIATTR_MIN_STACK_SIZE
	.align		4
.L_1:
        /*000c*/ 	.byte	0x04, 0x12
        /*000e*/ 	.short	(.L_3 - .L_2)
	.align		4
.L_2:
        /*0010*/ 	.word	index@(triton_per_fused_abs_mean_sub_7)
        /*0014*/ 	.word	0x00000000


	//----- nvinfo : EIATTR_FRAME_SIZE
	.align		4
.L_3:
        /*0018*/ 	.byte	0x04, 0x11
        /*001a*/ 	.short	(.L_5 - .L_4)
	.align		4
.L_4:
        /*001c*/ 	.word	index@(triton_per_fused_abs_mean_sub_7)
        /*0020*/ 	.word	0x00000000


	//----- nvinfo : EIATTR_MIN_STACK_SIZE
	.align		4
.L_5:
        /*0024*/ 	.byte	0x04, 0x12
        /*0026*/ 	.short	(.L_7 - .L_6)
	.align		4
.L_6:
        /*0028*/ 	.word	index@(triton_per_fused_abs_mean_sub_7)
        /*002c*/ 	.word	0x00000000
.L_7:


//--------------------- .nv.info.triton_per_fused_abs_mean_sub_7 --------------------------
	.section	.nv.info.triton_per_fused_abs_mean_sub_7,"",@"SHT_CUDA_INFO"
	.sectionflags	@""
	.align	4


	//----- nvinfo : EIATTR_CUDA_API_VERSION
	.align		4
        /*0000*/ 	.byte	0x04, 0x37
        /*0002*/ 	.short	(.L_9 - .L_8)
.L_8:
        /*0004*/ 	.word	0x0000007c


	//----- nvinfo : EIATTR_KPARAM_INFO
	.align		4
.L_9:
        /*0008*/ 	.byte	0x04, 0x17
        /*000a*/ 	.short	(.L_11 - .L_10)
.L_10:
        /*000c*/ 	.word	0x00000000
        /*0010*/ 	.short	0x0004
        /*0012*/ 	.short	0x001c
        /*0014*/ 	.byte	0x00, 0xf0, 0x11, 0x00


	//----- nvinfo : EIATTR_KPARAM_INFO
	.align		4
.L_11:
        /*0018*/ 	.byte	0x04, 0x17
        /*001a*/ 	.short	(.L_13 - .L_12)
.L_12:
        /*001c*/ 	.word	0x00000000
        /*0020*/ 	.short	0x0003
        /*0022*/ 	.short	0x0018
        /*0024*/ 	.byte	0x00, 0xf0, 0x11, 0x00


	//----- nvinfo : EIATTR_KPARAM_INFO
	.align		4
.L_13:
        /*0028*/ 	.byte	0x04, 0x17
        /*002a*/ 	.short	(.L_15 - .L_14)
.L_14:
        /*002c*/ 	.word	0x00000000
        /*0030*/ 	.short	0x0002
        /*0032*/ 	.short	0x0010
        /*0034*/ 	.byte	0x00, 0xf4, 0x21, 0x00


	//----- nvinfo : EIATTR_KPARAM_INFO
	.align		4
.L_15:
        /*0038*/ 	.byte	0x04, 0x17
        /*003a*/ 	.short	(.L_17 - .L_16)
.L_16:
        /*003c*/ 	.word	0x00000000
        /*0040*/ 	.short	0x0001
        /*0042*/ 	.short	0x0008
        /*0044*/ 	.byte	0x00, 0xf4, 0x21, 0x00


	//----- nvinfo : EIATTR_KPARAM_INFO
	.align		4
.L_17:
        /*0048*/ 	.byte	0x04, 0x17
        /*004a*/ 	.short	(.L_19 - .L_18)
.L_18:
        /*004c*/ 	.word	0x00000000
        /*0050*/ 	.short	0x0000
        /*0052*/ 	.short	0x0000
        /*0054*/ 	.byte	0x00, 0xf4, 0x21, 0x00


	//----- nvinfo : EIATTR_SPARSE_MMA_MASK
	.align		4
.L_19:
        /*0058*/ 	.byte	0x03, 0x50
        /*005a*/ 	.short	0x0000


	//----- nvinfo : EIATTR_MAXREG_COUNT
	.align		4
        /*005c*/ 	.byte	0x03, 0x1b
        /*005e*/ 	.short	0x00ff


	//----- nvinfo : EIATTR_COOP_GROUP_MASK_REGIDS
	.align		4
        /*0060*/ 	.byte	0x04, 0x29
        /*0062*/ 	.short	(.L_21 - .L_20)


	//   ....[0]....
.L_20:
        /*0064*/ 	.word	0xffffffff


	//   ....[1]....
        /*0068*/ 	.word	0xffffffff


	//   ....[2]....
        /*006c*/ 	.word	0xffffffff


	//   ....[3]....
        /*0070*/ 	.word	0xffffffff


	//   ....[4]....
        /*0074*/ 	.word	0xffffffff


	//----- nvinfo : EIATTR_COOP_GROUP_INSTR_OFFSETS
	.align		4
.L_21:
        /*0078*/ 	.byte	0x04, 0x28
        /*007a*/ 	.short	(.L_23 - .L_22)


	//   ....[0]....
.L_22:
        /*007c*/ 	.word	0x00000790


	//   ....[1]....
        /*0080*/ 	.word	0x000007c0


	//   ....[2]....
        /*0084*/ 	.word	0x00000850


	//   ....[3]....
        /*0088*/ 	.word	0x00000870


	//   ....[4]....
        /*008c*/ 	.word	0x000008a0


	//----- nvinfo : EIATTR_EXIT_INSTR_OFFSETS
	.align		4
.L_23:
        /*0090*/ 	.byte	0x04, 0x1c
        /*0092*/ 	.short	(.L_25 - .L_24)


	//   ....[0]....
.L_24:
        /*0094*/ 	.word	0x00000920


	//   ....[1]....
        /*0098*/ 	.word	0x00000970


	//----- nvinfo : EIATTR_REQNTID
	.align		4
.L_25:
        /*009c*/ 	.byte	0x04, 0x10
        /*009e*/ 	.short	(.L_27 - .L_26)
.L_26:
        /*00a0*/ 	.word	0x00000100
        /*00a4*/ 	.word	0x00000001
        /*00a8*/ 	.word	0x00000001


	//----- nvinfo : EIATTR_CBANK_PARAM_SIZE
	.align		4
.L_27:
        /*00ac*/ 	.byte	0x03, 0x19
        /*00ae*/ 	.short	0x0020


	//----- nvinfo : EIATTR_PARAM_CBANK
	.align		4
        /*00b0*/ 	.byte	0x04, 0x0a
        /*00b2*/ 	.short	(.L_29 - .L_28)
	.align		4
.L_28:
        /*00b4*/ 	.word	index@(.nv.constant0.triton_per_fused_abs_mean_sub_7)
        /*00b8*/ 	.short	0x0210
        /*00ba*/ 	.short	0x0020


	//----- nvinfo : EIATTR_SW_WAR
	.align		4
.L_29:
        /*00bc*/ 	.byte	0x04, 0x36
        /*00be*/ 	.short	(.L_31 - .L_30)
.L_30:
        /*00c0*/ 	.word	0x00000008
.L_31:


//--------------------- .nv.callgraph             --------------------------
	.section	.nv.callgraph,"",@"SHT_CUDA_CALLGRAPH"
	.align	4
	.sectionentsize	8
	.align		4
        /*0000*/ 	.word	0x00000000
	.align		4
        /*0004*/ 	.word	0xffffffff
	.align		4
        /*0008*/ 	.word	0x00000000
	.align		4
        /*000c*/ 	.word	0xfffffffe
	.align		4
        /*0010*/ 	.word	0x00000000
	.align		4
        /*0014*/ 	.word	0xfffffffd
	.align		4
        /*0018*/ 	.word	0x00000000
	.align		4
        /*001c*/ 	.word	0xfffffffc


//--------------------- .text.triton_per_fused_abs_mean_sub_7 --------------------------
	.section	.text.triton_per_fused_abs_mean_sub_7,"ax",@progbits
	.sectionflags	@"SHF_BARRIERS=1"
	.align	128
        .global         triton_per_fused_abs_mean_sub_7
        .type           triton_per_fused_abs_mean_sub_7,@function
        .size           triton_per_fused_abs_mean_sub_7,(.L_x_1 - triton_per_fused_abs_mean_sub_7)
        .other          triton_per_fused_abs_mean_sub_7,@"STO_CUDA_ENTRY STV_DEFAULT"
triton_per_fused_abs_mean_sub_7:
.text.triton_per_fused_abs_mean_sub_7:
[----:B------:R-:W0:Y:S01]  /*0000*/  LDC R1, c[0x0][0x28] ;  /* 0x00000a00ff017b82 */ /* 0x000e220000000800 */
[----:B------:R-:W1:Y:S01]  /*0010*/  S2R R19, SR_TID.X ;  /* 0x0000000000137919 */ /* 0x000e620000002100 */
[----:B------:R-:W-:Y:S01]  /*0020*/  ULDC.64 UR6, c[0x0][0x208] ;  /* 0x0000820000067ab9 */ /* 0x000fe20000000a00 */
[----:B------:R-:W2:Y:S01]  /*0030*/  S2R R3, SR_CTAID.X ;  /* 0x0000000000037919 */ /* 0x000ea20000002500 */
[----:B-1----:R-:W-:Y:S02]  /*0040*/  LOP3.LUT R6, R19, 0x7, RZ, 0xc0, !PT ;  /* 0x0000000713067812 */ /* 0x002fe400078ec0ff */
[----:B------:R-:W-:-:S03]  /*0050*/  SHF.R.U32.HI R12, RZ, 0x3, R19 ;  /* 0x00000003ff0c7819 */ /* 0x000fc60000011613 */
[----:B--2---:R-:W-:Y:S01]  /*0060*/  IMAD R0, R3, 0x8, R6 ;  /* 0x0000000803007824 */ /* 0x004fe200078e0206 */
[----:B------:R-:W-:-:S04]  /*0070*/  SGXT.U32 R12, R12, 0x5 ;  /* 0x000000050c0c781a */ /* 0x000fc80000000000 */
[----:B------:R-:W-:-:S04]  /*0080*/  SHF.R.S32.HI R3, RZ, 0x1f, R0 ;  /* 0x0000001fff037819 */ /* 0x000fc80000011400 */
[----:B------:R-:W-:-:S04]  /*0090*/  LEA.HI R3, R3, R0, RZ, 0x7 ;  /* 0x0000000003037211 */ /* 0x000fc800078f38ff */
[----:B------:R-:W-:Y:S02]  /*00a0*/  LOP3.LUT R5, R3, 0xffffff80, RZ, 0xc0, !PT ;  /* 0xffffff8003057812 */ /* 0x000fe400078ec0ff */
[----:B------:R-:W-:Y:S02]  /*00b0*/  LOP3.LUT R11, R12, 0xffffff80, R3, 0xf8, !PT ;  /* 0xffffff800c0b7812 */ /* 0x000fe400078ef803 */
[----:B------:R-:W-:Y:S01]  /*00c0*/  SHF.R.S32.HI R4, RZ, 0x1f, R3 ;  /* 0x0000001fff047819 */ /* 0x000fe20000011403 */
[----:B------:R-:W-:Y:S01]  /*00d0*/  IMAD.IADD R2, R0, 0x1, -R5 ;  /* 0x0000000100027824 */ /* 0x000fe200078e0a05 */
[----:B------:R-:W-:Y:S02]  /*00e0*/  LOP3.LUT R3, R5, 0x20, R12, 0xfe, !PT ;  /* 0x0000002005037812 */ /* 0x000fe400078efe0c */
[----:B------:R-:W-:Y:S02]  /*00f0*/  LOP3.LUT R15, R5, 0x60, R12, 0xfe, !PT ;  /* 0x00000060050f7812 */ /* 0x000fe400078efe0c */
[----:B------:R-:W-:-:S02]  /*0100*/  LOP3.LUT R13, R11, 0x40, RZ, 0xfc, !PT ;  /* 0x000000400b0d7812 */ /* 0x000fc400078efcff */
[----:B------:R-:W-:Y:S01]  /*0110*/  LEA.HI R9, R4, R3, RZ, 0x6 ;  /* 0x0000000304097211 */ /* 0x000fe200078f30ff */
[----:B------:R-:W-:Y:S01]  /*0120*/  IMAD R3, R2, 0x2000, R3 ;  /* 0x0000200002037824 */ /* 0x000fe200078e0203 */
[----:B------:R-:W-:Y:S01]  /*0130*/  LEA.HI R14, R4, R11, RZ, 0x6 ;  /* 0x0000000b040e7211 */ /* 0x000fe200078f30ff */
[----:B------:R-:W-:Y:S01]  /*0140*/  IMAD R11, R2, 0x2000, R11 ;  /* 0x00002000020b7824 */ /* 0x000fe200078e020b */
[----:B------:R-:W-:Y:S01]  /*0150*/  LEA.HI R16, R4, R13, RZ, 0x6 ;  /* 0x0000000d04107211 */ /* 0x000fe200078f30ff */
[----:B------:R-:W-:Y:S01]  /*0160*/  IMAD R17, R2, 0x2000, R15 ;  /* 0x0000200002117824 */ /* 0x000fe200078e020f */
[----:B------:R-:W-:Y:S01]  /*0170*/  LEA.HI R5, R4, R15, RZ, 0x6 ;  /* 0x0000000f04057211 */ /* 0x000fe200078f30ff */
[----:B------:R-:W-:Y:S01]  /*0180*/  IMAD R4, R2, 0x2000, R13 ;  /* 0x0000200002047824 */ /* 0x000fe200078e020d */
[----:B------:R-:W-:Y:S02]  /*0190*/  SHF.R.S32.HI R10, RZ, 0x1f, R3 ;  /* 0x0000001fff0a7819 */ /* 0x000fe40000011403 */
[----:B------:R-:W-:-:S02]  /*01a0*/  SHF.R.S32.HI R2, RZ, 0x1f, R11 ;  /* 0x0000001fff027819 */ /* 0x000fc4000001140b */
[----:B------:R-:W-:Y:S02]  /*01b0*/  SHF.R.S32.HI R13, RZ, 0x1f, R4 ;  /* 0x0000001fff0d7819 */ /* 0x000fe40000011404 */
[CC--:B------:R-:W-:Y:S02]  /*01c0*/  LEA.HI R8, R10.reuse, R3.reuse, RZ, 0x12 ;  /* 0x000000030a087211 */ /* 0x0c0fe400078f90ff */
[----:B------:R-:W-:Y:S02]  /*01d0*/  LEA.HI R3, R10, R3, RZ, 0xc ;  /* 0x000000030a037211 */ /* 0x000fe400078f60ff */
[CC--:B------:R-:W-:Y:S02]  /*01e0*/  LEA.HI R10, R2.reuse, R11.reuse, RZ, 0x12 ;  /* 0x0000000b020a7211 */ /* 0x0c0fe400078f90ff */
[----:B------:R-:W-:Y:S02]  /*01f0*/  SHF.R.S32.HI R18, RZ, 0x1f, R17 ;  /* 0x0000001fff127819 */ /* 0x000fe40000011411 */
[----:B------:R-:W-:-:S02]  /*0200*/  LEA.HI R2, R2, R11, RZ, 0xc ;  /* 0x0000000b02027211 */ /* 0x000fc400078f60ff */
[----:B------:R-:W-:Y:S02]  /*0210*/  SHF.R.S32.HI R9, RZ, 0x6, R9 ;  /* 0x00000006ff097819 */ /* 0x000fe40000011409 */
[CC--:B------:R-:W-:Y:S02]  /*0220*/  LEA.HI R11, R13.reuse, R4.reuse, RZ, 0x12 ;  /* 0x000000040d0b7211 */ /* 0x0c0fe400078f90ff */
[----:B------:R-:W-:Y:S02]  /*0230*/  SHF.R.S32.HI R15, RZ, 0x6, R16 ;  /* 0x00000006ff0f7819 */ /* 0x000fe40000011410 */
[----:B------:R-:W-:Y:S02]  /*0240*/  LEA.HI R4, R13, R4, RZ, 0xc ;  /* 0x000000040d047211 */ /* 0x000fe400078f60ff */
[CC--:B------:R-:W-:Y:S02]  /*0250*/  LEA.HI R13, R18.reuse, R17.reuse, RZ, 0x12 ;  /* 0x00000011120d7211 */ /* 0x0c0fe400078f90ff */
[----:B------:R-:W-:-:S02]  /*0260*/  LEA.HI R16, R18, R17, RZ, 0xc ;  /* 0x0000001112107211 */ /* 0x000fc400078f60ff */
[----:B------:R-:W-:Y:S02]  /*0270*/  LEA.HI R18, R9, R9, RZ, 0x6 ;  /* 0x0000000909127211 */ /* 0x000fe400078f30ff */
[----:B------:R-:W-:Y:S02]  /*0280*/  LEA.HI R20, R15, R15, RZ, 0x6 ;  /* 0x0000000f0f147211 */ /* 0x000fe400078f30ff */
[----:B------:R-:W-:Y:S02]  /*0290*/  SHF.R.S32.HI R14, RZ, 0x6, R14 ;  /* 0x00000006ff0e7819 */ /* 0x000fe4000001140e */
[----:B------:R-:W-:Y:S02]  /*02a0*/  SHF.R.S32.HI R5, RZ, 0x6, R5 ;  /* 0x00000006ff057819 */ /* 0x000fe40000011405 */
[----:B------:R-:W-:Y:S02]  /*02b0*/  LOP3.LUT R18, R18, 0xfffc0, RZ, 0xc0, !PT ;  /* 0x000fffc012127812 */ /* 0x000fe400078ec0ff */
[----:B------:R-:W-:-:S02]  /*02c0*/  LOP3.LUT R20, R20, 0xfffc0, RZ, 0xc0, !PT ;  /* 0x000fffc014147812 */ /* 0x000fc400078ec0ff */
[----:B------:R-:W-:Y:S01]  /*02d0*/  LEA.HI R17, R14, R14, RZ, 0x6 ;  /* 0x0000000e0e117211 */ /* 0x000fe200078f30ff */
[----:B------:R-:W-:Y:S01]  /*02e0*/  IMAD.IADD R9, R9, 0x1, -R18 ;  /* 0x0000000109097824 */ /* 0x000fe200078e0a12 */
[----:B------:R-:W-:Y:S01]  /*02f0*/  LEA.HI R21, R5, R5, RZ, 0x6 ;  /* 0x0000000505157211 */ /* 0x000fe200078f30ff */
[----:B------:R-:W-:Y:S01]  /*0300*/  IMAD.IADD R15, R15, 0x1, -R20 ;  /* 0x000000010f0f7824 */ /* 0x000fe200078e0a14 */
[----:B------:R-:W-:Y:S02]  /*0310*/  LOP3.LUT R17, R17, 0xfffc0, RZ, 0xc0, !PT ;  /* 0x000fffc011117812 */ /* 0x000fe400078ec0ff */
[----:B------:R-:W-:Y:S01]  /*0320*/  LOP3.LUT R18, R12, 0x60, RZ, 0xfc, !PT ;  /* 0x000000600c127812 */ /* 0x000fe200078efcff */
[----:B------:R-:W-:Y:S01]  /*0330*/  IMAD.SHL.U32 R25, R15, 0x1000, RZ ;  /* 0x000010000f197824 */ /* 0x000fe200078e00ff */
[----:B------:R-:W-:Y:S01]  /*0340*/  LOP3.LUT R20, R21, 0xfffc0, RZ, 0xc0, !PT ;  /* 0x000fffc015147812 */ /* 0x000fe200078ec0ff */
[----:B------:R-:W-:Y:S01]  /*0350*/  IMAD.IADD R14, R14, 0x1, -R17 ;  /* 0x000000010e0e7824 */ /* 0x000fe200078e0a11 */
[----:B------:R-:W-:Y:S01]  /*0360*/  SHF.R.S32.HI R3, RZ, 0xc, R3 ;  /* 0x0000000cff037819 */ /* 0x000fe20000011403 */
[----:B------:R-:W-:Y:S01]  /*0370*/  IMAD.SHL.U32 R18, R18, 0x40, RZ ;  /* 0x0000004012127824 */ /* 0x000fe200078e00ff */
[C---:B------:R-:W-:Y:S01]  /*0380*/  LOP3.LUT R17, R12.reuse, 0x20, RZ, 0xfc, !PT ;  /* 0x000000200c117812 */ /* 0x040fe200078efcff */
[----:B------:R-:W-:Y:S01]  /*0390*/  IMAD.IADD R5, R5, 0x1, -R20 ;  /* 0x0000000105057824 */ /* 0x000fe200078e0a14 */
[----:B------:R-:W-:Y:S01]  /*03a0*/  LEA.HI R21, R3, R3, RZ, 0x6 ;  /* 0x0000000303157211 */ /* 0x000fe200078f30ff */
[----:B------:R-:W-:Y:S01]  /*03b0*/  IMAD.SHL.U32 R12, R12, 0x40, RZ ;  /* 0x000000400c0c7824 */ /* 0x000fe200078e00ff */
[----:B------:R-:W-:Y:S01]  /*03c0*/  SHF.R.S32.HI R20, RZ, 0xc, R2 ;  /* 0x0000000cff147819 */ /* 0x000fe20000011402 */
[----:B------:R-:W-:Y:S01]  /*03d0*/  IMAD.SHL.U32 R17, R17, 0x40, RZ ;  /* 0x0000004011117824 */ /* 0x000fe200078e00ff */
[----:B------:R-:W-:Y:S01]  /*03e0*/  LOP3.LUT R18, R18, 0xfc0, RZ, 0xc0, !PT ;  /* 0x00000fc012127812 */ /* 0x000fe200078ec0ff */
[----:B------:R-:W-:Y:S01]  /*03f0*/  IMAD.SHL.U32 R2, R9, 0x1000, RZ ;  /* 0x0000100009027824 */ /* 0x000fe200078e00ff */
[----:B------:R-:W-:-:S02]  /*0400*/  LOP3.LUT R22, R21, 0xffffffc0, RZ, 0xc0, !PT ;  /* 0xffffffc015167812 */ /* 0x000fc400078ec0ff */
[----:B------:R-:W-:Y:S01]  /*0410*/  LEA.HI R21, R20, R20, RZ, 0x6 ;  /* 0x0000001414157211 */ /* 0x000fe200078f30ff */
[----:B------:R-:W-:Y:S01]  /*0420*/  IMAD R9, R5, 0x1000, R18 ;  /* 0x0000100005097824 */ /* 0x000fe200078e0212 */
[----:B------:R-:W-:Y:S01]  /*0430*/  LOP3.LUT R17, R2, R17, RZ, 0xfc, !PT ;  /* 0x0000001102117212 */ /* 0x000fe200078efcff */
[----:B------:R-:W-:Y:S01]  /*0440*/  IMAD.IADD R18, R3, 0x1, -R22 ;  /* 0x0000000103127824 */ /* 0x000fe200078e0a16 */
[----:B------:R-:W-:Y:S01]  /*0450*/  LOP3.LUT R23, R21, 0xffffffc0, RZ, 0xc0, !PT ;  /* 0xffffffc015177812 */ /* 0x000fe200078ec0ff */
[----:B------:R-:W1:Y:S01]  /*0460*/  LDC.64 R2, c[0x0][0x210] ;  /* 0x00008400ff027b82 */ /* 0x000e620000000a00 */
[----:B------:R-:W-:Y:S02]  /*0470*/  SHF.R.S32.HI R21, RZ, 0xc, R4 ;  /* 0x0000000cff157819 */ /* 0x000fe40000011404 */
[----:B------:R-:W-:Y:S01]  /*0480*/  SHF.R.S32.HI R16, RZ, 0xc, R16 ;  /* 0x0000000cff107819 */ /* 0x000fe20000011410 */
[----:B------:R-:W-:Y:S01]  /*0490*/  IMAD.IADD R20, R20, 0x1, -R23 ;  /* 0x0000000114147824 */ /* 0x000fe200078e0a17 */
[----:B------:R-:W-:Y:S01]  /*04a0*/  LEA.HI R22, R21, R21, RZ, 0x6 ;  /* 0x0000001515167211 */ /* 0x000fe200078f30ff */
[----:B------:R-:W-:Y:S01]  /*04b0*/  IMAD.SHL.U32 R23, R14, 0x1000, RZ ;  /* 0x000010000e177824 */ /* 0x000fe200078e00ff */
[----:B------:R-:W-:Y:S01]  /*04c0*/  LEA.HI R14, R16, R16, RZ, 0x6 ;  /* 0x00000010100e7211 */ /* 0x000fe200078f30ff */
[----:B------:R-:W2:Y:S01]  /*04d0*/  LDC.64 R4, c[0x0][0x218] ;  /* 0x00008600ff047b82 */ /* 0x000ea20000000a00 */
[----:B------:R-:W-:-:S02]  /*04e0*/  LOP3.LUT R22, R22, 0xffffffc0, RZ, 0xc0, !PT ;  /* 0xffffffc016167812 */ /* 0x000fc400078ec0ff */
[-C--:B------:R-:W-:Y:S02]  /*04f0*/  LOP3.LUT R15, R23, R12.reuse, RZ, 0xfc, !PT ;  /* 0x0000000c170f7212 */ /* 0x080fe400078efcff */
[----:B------:R-:W-:Y:S01]  /*0500*/  LOP3.LUT R10, R10, 0xfffc0000, RZ, 0xc0, !PT ;  /* 0xfffc00000a0a7812 */ /* 0x000fe200078ec0ff */
[----:B------:R-:W-:Y:S01]  /*0510*/  IMAD.IADD R22, R21, 0x1, -R22 ;  /* 0x0000000115167824 */ /* 0x000fe200078e0a16 */
[----:B------:R-:W-:Y:S02]  /*0520*/  LOP3.LUT R8, R8, 0xfffc0000, RZ, 0xc0, !PT ;  /* 0xfffc000008087812 */ /* 0x000fe400078ec0ff */
[----:B------:R-:W-:Y:S02]  /*0530*/  LOP3.LUT R21, R14, 0xffffffc0, RZ, 0xc0, !PT ;  /* 0xffffffc00e157812 */ /* 0x000fe400078ec0ff */
[----:B------:R-:W-:Y:S02]  /*0540*/  LOP3.LUT R12, R25, R12, RZ, 0xfc, !PT ;  /* 0x0000000c190c7212 */ /* 0x000fe400078efcff */
[----:B------:R-:W-:Y:S01]  /*0550*/  LOP3.LUT R11, R11, 0xfffc0000, RZ, 0xc0, !PT ;  /* 0xfffc00000b0b7812 */ /* 0x000fe200078ec0ff */
[----:B------:R-:W-:Y:S01]  /*0560*/  IMAD.IADD R16, R16, 0x1, -R21 ;  /* 0x0000000110107824 */ /* 0x000fe200078e0a15 */
[----:B------:R-:W-:-:S02]  /*0570*/  IADD3 R23, R20, R15, R10 ;  /* 0x0000000f14177210 */ /* 0x000fc40007ffe00a */
[----:B------:R-:W-:Y:S02]  /*0580*/  IADD3 R25, R18, R17, R8 ;  /* 0x0000001112197210 */ /* 0x000fe40007ffe008 */
[----:B------:R-:W-:Y:S01]  /*0590*/  IADD3 R17, R22, R12, R11 ;  /* 0x0000000c16117210 */ /* 0x000fe20007ffe00b */
[----:B-1----:R-:W-:Y:S01]  /*05a0*/  IMAD.WIDE R20, R23, 0x4, R2 ;  /* 0x0000000417147825 */ /* 0x002fe200078e0202 */
[----:B------:R-:W-:-:S03]  /*05b0*/  LOP3.LUT R8, R13, 0xfffc0000, RZ, 0xc0, !PT ;  /* 0xfffc00000d087812 */ /* 0x000fc600078ec0ff */
[----:B------:R-:W-:Y:S02]  /*05c0*/  IMAD.WIDE R14, R25, 0x4, R2 ;  /* 0x00000004190e7825 */ /* 0x000fe400078e0202 */
[----:B------:R-:W3:Y:S02]  /*05d0*/  LDG.E.EL R20, desc[UR6][R20.64] ;  /* 0x0000000614147981 */ /* 0x000ee4000c2e1900 */
[----:B--2---:R-:W-:Y:S01]  /*05e0*/  IMAD.WIDE R12, R23, 0x4, R4 ;  /* 0x00000004170c7825 */ /* 0x004fe200078e0204 */
[----:B------:R-:W-:Y:S01]  /*05f0*/  IADD3 R23, R16, R9, R8 ;  /* 0x0000000910177210 */ /* 0x000fe20007ffe008 */
[----:B------:R-:W2:Y:S02]  /*0600*/  LDG.E.EL R14, desc[UR6][R14.64] ;  /* 0x000000060e0e7981 */ /* 0x000ea4000c2e1900 */
[----:B------:R-:W-:Y:S02]  /*0610*/  IMAD.WIDE R10, R25, 0x4, R4 ;  /* 0x00000004190a7825 */ /* 0x000fe400078e0204 */
[----:B------:R-:W3:Y:S02]  /*0620*/  LDG.E.EL R13, desc[UR6][R12.64] ;  /* 0x000000060c0d7981 */ /* 0x000ee4000c2e1900 */
[----:B------:R-:W-:-:S02]  /*0630*/  IMAD.WIDE R8, R17, 0x4, R2 ;  /* 0x0000000411087825 */ /* 0x000fc400078e0202 */
[----:B------:R-:W2:Y:S02]  /*0640*/  LDG.E.EL R11, desc[UR6][R10.64] ;  /* 0x000000060a0b7981 */ /* 0x000ea4000c2e1900 */
[----:B------:R-:W-:Y:S02]  /*0650*/  IMAD.WIDE R16, R17, 0x4, R4 ;  /* 0x0000000411107825 */ /* 0x000fe400078e0204 */
[----:B------:R-:W4:Y:S02]  /*0660*/  LDG.E.EL R8, desc[UR6][R8.64] ;  /* 0x0000000608087981 */ /* 0x000f24000c2e1900 */
[C---:B------:R-:W-:Y:S02]  /*0670*/  IMAD.WIDE R2, R23.reuse, 0x4, R2 ;  /* 0x0000000417027825 */ /* 0x040fe400078e0202 */
[----:B------:R-:W4:Y:S02]  /*0680*/  LDG.E.EL R17, desc[UR6][R16.64] ;  /* 0x0000000610117981 */ /* 0x000f24000c2e1900 */
[----:B------:R-:W-:-:S02]  /*0690*/  IMAD.WIDE R4, R23, 0x4, R4 ;  /* 0x0000000417047825 */ /* 0x000fc400078e0204 */
[----:B------:R1:W5:Y:S04]  /*06a0*/  LDG.E.EL R2, desc[UR6][R2.64] ;  /* 0x0000000602027981 */ /* 0x000368000c2e1900 */
[----:B------:R-:W5:Y:S01]  /*06b0*/  LDG.E.EL R5, desc[UR6][R4.64] ;  /* 0x0000000604057981 */ /* 0x000f62000c2e1900 */
[----:B------:R-:W1:Y:S01]  /*06c0*/  S2UR UR5, SR_CgaCtaId ;  /* 0x00000000000579c3 */ /* 0x000e620000008800 */
[----:B------:R-:W-:Y:S01]  /*06d0*/  UMOV UR4, 0x400 ;  /* 0x0000040000047882 */ /* 0x000fe20000000000 */
[----:B-1----:R-:W-:-:S04]  /*06e0*/  SHF.R.U32.HI R3, RZ, 0x3, R19 ;  /* 0x00000003ff037819 */ /* 0x002fc80000011613 */
[----:B------:R-:W-:Y:S01]  /*06f0*/  LOP3.LUT R3, R3, 0x1c, RZ, 0xc0, !PT ;  /* 0x0000001c03037812 */ /* 0x000fe200078ec0ff */
[----:B0-----:R-:W-:Y:S01]  /*0700*/  UPRMT UR4, UR5, 0x654, UR4 ;  /* 0x0000065405047896 */ /* 0x001fe20008000004 */
[----:B------:R-:W-:Y:S01]  /*0710*/  ISETP.GE.AND P1, PT, R19, 0x40, PT ;  /* 0x000000401300780c */ /* 0x000fe20003f26270 */
[----:B---3--:R-:W-:Y:S01]  /*0720*/  FADD R15, R20, -R13 ;  /* 0x8000000d140f7221 */ /* 0x008fe20000000000 */
[----:B--2---:R-:W-:-:S04]  /*0730*/  FADD R14, R14, -R11 ;  /* 0x8000000b0e0e7221 */ /* 0x004fc80000000000 */
[----:B------:R-:W-:Y:S01]  /*0740*/  FADD R15, |R14|, |R15| ;  /* 0x4000000f0e0f7221 */ /* 0x000fe20000000200 */
[----:B----4-:R-:W-:-:S04]  /*0750*/  FADD R10, R8, -R17 ;  /* 0x80000011080a7221 */ /* 0x010fc80000000000 */
[----:B------:R-:W-:Y:S01]  /*0760*/  FADD R10, |R10|, R15 ;  /* 0x0000000f0a0a7221 */ /* 0x000fe20000000200 */
[----:B-----5:R-:W-:-:S04]  /*0770*/  FADD R11, R2, -R5 ;  /* 0x80000005020b7221 */ /* 0x020fc80000000000 */
[----:B------:R-:W-:-:S05]  /*0780*/  FADD R10, |R11|, R10 ;  /* 0x0000000a0b0a7221 */ /* 0x000fca0000000200 */
[----:B------:R-:W0:Y:S01]  /*0790*/  SHFL.BFLY PT, R9, R10, 0x10, 0x1f ;  /* 0x0e001f000a097f89 */ /* 0x000e2200000e0000 */
[----:B------:R-:W-:Y:S01]  /*07a0*/  LOP3.LUT R2, R19, 0x1f, RZ, 0xc0, !PT ;  /* 0x0000001f13027812 */ /* 0x000fe200078ec0ff */
[----:B0-----:R-:W-:-:S05]  /*07b0*/  FADD R9, R10, R9 ;  /* 0x000000090a097221 */ /* 0x001fca0000000000 */
[----:B------:R-:W0:Y:S01]  /*07c0*/  SHFL.BFLY PT, R4, R9, 0x8, 0x1f ;  /* 0x0d001f0009047f89 */ /* 0x000e2200000e0000 */
[----:B------:R-:W-:Y:S01]  /*07d0*/  ISETP.GE.U32.AND P0, PT, R2, 0x8, PT ;  /* 0x000000080200780c */ /* 0x000fe20003f06070 */
[----:B------:R-:W-:-:S05]  /*07e0*/  IMAD.SHL.U32 R5, R6, 0x20, RZ ;  /* 0x0000002006057824 */ /* 0x000fca00078e00ff */
[----:B------:R-:W-:Y:S01]  /*07f0*/  LOP3.LUT R11, R5, R3, RZ, 0xfc, !PT ;  /* 0x00000003050b7212 */ /* 0x000fe200078efcff */
[----:B0-----:R-:W-:-:S06]  /*0800*/  FADD R4, R9, R4 ;  /* 0x0000000409047221 */ /* 0x001fcc0000000000 */
[----:B------:R-:W-:Y:S01]  /*0810*/  @!P0 STS [R11+UR4], R4 ;  /* 0x000000040b008988 */ /* 0x000fe20008000804 */
[----:B------:R-:W-:Y:S01]  /*0820*/  LEA R8, R19, UR4, 0x2 ;  /* 0x0000000413087c11 */ /* 0x000fe2000f8e10ff */
[----:B------:R-:W-:Y:S06]  /*0830*/  BAR.SYNC.DEFER_BLOCKING 0x0 ;  /* 0x0000000000007b1d */ /* 0x000fec0000010000 */
[----:B------:R-:W0:Y:S04]  /*0840*/  @!P1 LDS R7, [R8] ;  /* 0x0000000008079984 */ /* 0x000e280000000800 */
[----:B0-----:R-:W0:Y:S02]  /*0850*/  SHFL.BFLY PT, R2, R7, 0x4, 0x1f ;  /* 0x0c801f0007027f89 */ /* 0x001e2400000e0000 */
[----:B0-----:R-:W-:-:S05]  /*0860*/  FADD R9, R7, R2 ;  /* 0x0000000207097221 */ /* 0x001fca0000000000 */
[----:B------:R-:W0:Y:S01]  /*0870*/  SHFL.BFLY PT, R2, R9, 0x2, 0x1f ;  /* 0x0c401f0009027f89 */ /* 0x000e2200000e0000 */
[----:B------:R-:W-:Y:S01]  /*0880*/  ISETP.NE.AND P0, PT, R6, RZ, PT ;  /* 0x000000ff0600720c */ /* 0x000fe20003f05270 */
[----:B0-----:R-:W-:-:S05]  /*0890*/  FADD R10, R9, R2 ;  /* 0x00000002090a7221 */ /* 0x001fca0000000000 */
[----:B------:R-:W0:Y:S01]  /*08a0*/  SHFL.BFLY PT, R13, R10, 0x1, 0x1f ;  /* 0x0c201f000a0d7f89 */ /* 0x000e2200000e0000 */
[----:B------:R-:W-:Y:S02]  /*08b0*/  ISETP.LT.AND P0, PT, R19, 0x40, !P0 ;  /* 0x000000401300780c */ /* 0x000fe40004701270 */
[----:B------:R-:W-:-:S04]  /*08c0*/  SHF.R.U32.HI R2, RZ, 0x3, R19 ;  /* 0x00000003ff027819 */ /* 0x000fc80000011613 */
[----:B------:R-:W-:Y:S01]  /*08d0*/  SGXT.U32 R2, R2, 0x2 ;  /* 0x000000020202781a */ /* 0x000fe20000000000 */
[----:B0-----:R-:W-:-:S06]  /*08e0*/  FADD R13, R10, R13 ;  /* 0x0000000d0a0d7221 */ /* 0x001fcc0000000000 */
[----:B------:R0:W-:Y:S01]  /*08f0*/  @P0 STS [R8], R13 ;  /* 0x0000000d08000388 */ /* 0x0001e20000000800 */
[----:B------:R-:W-:Y:S01]  /*0900*/  BAR.SYNC.DEFER_BLOCKING 0x0 ;  /* 0x0000000000007b1d */ /* 0x000fe20000010000 */
[----:B------:R-:W-:-:S13]  /*0910*/  LOP3.LUT P1, RZ, R3, R2, RZ, 0xfc, !PT ;  /* 0x0000000203ff7212 */ /* 0x000fda000782fcff */
[----:B0-----:R-:W-:Y:S05]  /*0920*/  @P1 EXIT ;  /* 0x000000000000194d */ /* 0x001fea0003800000 */
[----:B------:R-:W0:Y:S01]  /*0930*/  LDS R5, [R5+UR4] ;  /* 0x0000000405057984 */ /* 0x000e220008000800 */
[----:B------:R-:W1:Y:S02]  /*0940*/  LDC.64 R2, c[0x0][0x220] ;  /* 0x00008800ff027b82 */ /* 0x000e640000000a00 */
[----:B-1----:R-:W-:-:S05]  /*0950*/  IMAD.WIDE R2, R0, 0x4, R2 ;  /* 0x0000000400027825 */ /* 0x002fca00078e0202 */
[----:B0-----:R-:W-:Y:S01]  /*0960*/  STG.E desc[UR6][R2.64], R5 ;  /* 0x0000000502007986 */ /* 0x001fe2000c101906 */
[----:B------:R-:W-:Y:S05]  /*0970*/  EXIT ;  /* 0x000000000000794d */ /* 0x000fea0003800000 */
.L_x_0:
[----:B------:R-:W-:-:S00]  /*0980*/  BRA `(.L_x_0) ;  /* 0xfffffffc00fc7947 */ /* 0x000fc0000383ffff */
[----:B------:R-:W-:-:S00]  /*0990*/  NOP ;  /* 0x0000000000007918 */ /* 0x000fc00000000000 */
        /* <DEDUP_REMOVED lines=14> */
.L_x_1:


//--------------------- .nv.shared.triton_per_fused_abs_mean_sub_7 --------------------------
	.section	.nv.shared.triton_per_fused_abs_mean_sub_7,"aw",@nobits
	.sectionflags	@""
	.align	16
	.zero		1024


//--------------------- .nv.constant0.triton_per_fused_abs_mean_sub_7 --------------------------
	.section	.nv.constant0.triton_per_fused_abs_mean_sub_7,"a",@progbits
	.sectionflags	@""
	.align	4
.nv.constant0.triton_per_fused_abs_mean_sub_7:
	.zero		560
